	.headerflags	@"EF_CUDA_TEXMODE_UNIFIED EF_CUDA_64BIT_ADDRESS EF_CUDA_ACCELERATORS EF_CUDA_SM90 EF_CUDA_VIRTUAL_SM(EF_CUDA_SM90)"
	.elftype	@"ET_EXEC"


//--------------------- .nv.info                  --------------------------
	.section	.nv.info,"",@"SHT_CUDA_INFO"
	.align	4


	//----- nvinfo : EIATTR_REGCOUNT
	.align		4
        /*0000*/ 	.byte	0x04, 0x2f
        /*0002*/ 	.short	(.L_3 - .L_2)
	.align		4
.L_2:
        /*0004*/ 	.word	index@(triton_per_fused__native_batch_norm_legit_no_training_mean_10)
        /*0008*/ 	.word	0x00000020


	//----- nvinfo : EIATTR_MIN_STACK_SIZE
	.align		4
.L_3:
        /*000c*/ 	.byte	0x04, 0x12
        /*000e*/ 	.short	(.L_5 - .L_4)
	.align		4
.L_4:
        /*0010*/ 	.word	index@(triton_per_fused__native_batch_norm_legit_no_training_mean_10)
        /*0014*/ 	.word	0x00000000


	//----- nvinfo : EIATTR_FRAME_SIZE
	.align		4
.L_5:
        /*0018*/ 	.byte	0x04, 0x11
        /*001a*/ 	.short	(.L_7 - .L_6)
	.align		4
.L_6:
        /*001c*/ 	.word	index@(triton_per_fused__native_batch_norm_legit_no_training_mean_10)
        /*0020*/ 	.word	0x00000000


	//----- nvinfo : EIATTR_MIN_STACK_SIZE
	.align		4
.L_7:
        /*0024*/ 	.byte	0x04, 0x12
        /*0026*/ 	.short	(.L_9 - .L_8)
	.align		4
.L_8:
        /*0028*/ 	.word	index@(triton_per_fused__native_batch_norm_legit_no_training_mean_10)
        /*002c*/ 	.word	0x00000000
.L_9:


//--------------------- .nv.info.triton_per_fused__native_batch_norm_legit_no_training_mean_10 --------------------------
	.section	.nv.info.triton_per_fused__native_batch_norm_legit_no_training_mean_10,"",@"SHT_CUDA_INFO"
	.sectionflags	@""
	.align	4


	//----- nvinfo : EIATTR_CUDA_API_VERSION
	.align		4
        /*0000*/ 	.byte	0x04, 0x37
        /*0002*/ 	.short	(.L_11 - .L_10)
.L_10:
        /*0004*/ 	.word	0x0000007c


	//----- nvinfo : EIATTR_KPARAM_INFO
	.align		4
.L_11:
        /*0008*/ 	.byte	0x04, 0x17
        /*000a*/ 	.short	(.L_13 - .L_12)
.L_12:
        /*000c*/ 	.word	0x00000000
        /*0010*/ 	.short	0x0008
        /*0012*/ 	.short	0x003c
        /*0014*/ 	.byte	0x00, 0xf0, 0x11, 0x00


	//----- nvinfo : EIATTR_KPARAM_INFO
	.align		4
.L_13:
        /*0018*/ 	.byte	0x04, 0x17
        /*001a*/ 	.short	(.L_15 - .L_14)
.L_14:
        /*001c*/ 	.word	0x00000000
        /*0020*/ 	.short	0x0007
        /*0022*/ 	.short	0x0038
        /*0024*/ 	.byte	0x00, 0xf0, 0x11, 0x00


	//----- nvinfo : EIATTR_KPARAM_INFO
	.align		4
.L_15:
        /*0028*/ 	.byte	0x04, 0x17
        /*002a*/ 	.short	(.L_17 - .L_16)
.L_16:
        /*002c*/ 	.word	0x00000000
        /*0030*/ 	.short	0x0006
        /*0032*/ 	.short	0x0030
        /*0034*/ 	.byte	0x00, 0xf4, 0x21, 0x00


	//----- nvinfo : EIATTR_KPARAM_INFO
	.align		4
.L_17:
        /*0038*/ 	.byte	0x04, 0x17
        /*003a*/ 	.short	(.L_19 - .L_18)
.L_18:
        /*003c*/ 	.word	0x00000000
        /*0040*/ 	.short	0x0005
        /*0042*/ 	.short	0x0028
        /*0044*/ 	.byte	0x00, 0xf4, 0x21, 0x00


	//----- nvinfo : EIATTR_KPARAM_INFO
	.align		4
.L_19:
        /*0048*/ 	.byte	0x04, 0x17
        /*004a*/ 	.short	(.L_21 - .L_20)
.L_20:
        /*004c*/ 	.word	0x00000000
        /*0050*/ 	.short	0x0004
        /*0052*/ 	.short	0x0020
        /*0054*/ 	.byte	0x00, 0xf4, 0x21, 0x00


	//----- nvinfo : EIATTR_KPARAM_INFO
	.align		4
.L_21:
        /*0058*/ 	.byte	0x04, 0x17
        /*005a*/ 	.short	(.L_23 - .L_22)
.L_22:
        /*005c*/ 	.word	0x00000000
        /*0060*/ 	.short	0x0003
        /*0062*/ 	.short	0x0018
        /*0064*/ 	.byte	0x00, 0xf4, 0x21, 0x00


	//----- nvinfo : EIATTR_KPARAM_INFO
	.align		4
.L_23:
        /*0068*/ 	.byte	0x04, 0x17
        /*006a*/ 	.short	(.L_25 - .L_24)
.L_24:
        /*006c*/ 	.word	0x00000000
        /*0070*/ 	.short	0x0002
        /*0072*/ 	.short	0x0010
        /*0074*/ 	.byte	0x00, 0xf4, 0x21, 0x00


	//----- nvinfo : EIATTR_KPARAM_INFO
	.align		4
.L_25:
        /*0078*/ 	.byte	0x04, 0x17
        /*007a*/ 	.short	(.L_27 - .L_26)
.L_26:
        /*007c*/ 	.word	0x00000000
        /*0080*/ 	.short	0x0001
        /*0082*/ 	.short	0x0008
        /*0084*/ 	.byte	0x00, 0xf4, 0x21, 0x00


	//----- nvinfo : EIATTR_KPARAM_INFO
	.align		4
.L_27:
        /*0088*/ 	.byte	0x04, 0x17
        /*008a*/ 	.short	(.L_29 - .L_28)
.L_28:
        /*008c*/ 	.word	0x00000000
        /*0090*/ 	.short	0x0000
        /*0092*/ 	.short	0x0000
        /*0094*/ 	.byte	0x00, 0xf4, 0x21, 0x00


	//----- nvinfo : EIATTR_SPARSE_MMA_MASK
	.align		4
.L_29:
        /*0098*/ 	.byte	0x03, 0x50
        /*009a*/ 	.short	0x0000


	//----- nvinfo : EIATTR_MAXREG_COUNT
	.align		4
        /*009c*/ 	.byte	0x03, 0x1b
        /*009e*/ 	.short	0x00ff


	//----- nvinfo : EIATTR_COOP_GROUP_MASK_REGIDS
	.align		4
        /*00a0*/ 	.byte	0x04, 0x29
        /*00a2*/ 	.short	(.L_31 - .L_30)


	//   ....[0]....
.L_30:
        /*00a4*/ 	.word	0xffffffff


	//   ....[1]....
        /*00a8*/ 	.word	0xffffffff


	//   ....[2]....
        /*00ac*/ 	.word	0xffffffff


	//   ....[3]....
        /*00b0*/ 	.word	0xffffffff


	//----- nvinfo : EIATTR_COOP_GROUP_INSTR_OFFSETS
	.align		4
.L_31:
        /*00b4*/ 	.byte	0x04, 0x28
        /*00b6*/ 	.short	(.L_33 - .L_32)


	//   ....[0]....
.L_32:
        /*00b8*/ 	.word	0x000007a0


	//   ....[1]....
        /*00bc*/ 	.word	0x000007b0


	//   ....[2]....
        /*00c0*/ 	.word	0x000007e0


	//   ....[3]....
        /*00c4*/ 	.word	0x000007f0


	//----- nvinfo : EIATTR_EXIT_INSTR_OFFSETS
	.align		4
.L_33:
        /*00c8*/ 	.byte	0x04, 0x1c
        /*00ca*/ 	.short	(.L_35 - .L_34)


	//   ....[0]....
.L_34:
        /*00cc*/ 	.word	0x00000940


	//   ....[1]....
        /*00d0*/ 	.word	0x00000970


	//----- nvinfo : EIATTR_REQNTID
	.align		4
.L_35:
        /*00d4*/ 	.byte	0x04, 0x10
        /*00d6*/ 	.short	(.L_37 - .L_36)
.L_36:
        /*00d8*/ 	.word	0x00000100
        /*00dc*/ 	.word	0x00000001
        /*00e0*/ 	.word	0x00000001


	//----- nvinfo : EIATTR_CBANK_PARAM_SIZE
	.align		4
.L_37:
        /*00e4*/ 	.byte	0x03, 0x19
        /*00e6*/ 	.short	0x0040


	//----- nvinfo : EIATTR_PARAM_CBANK
	.align		4
        /*00e8*/ 	.byte	0x04, 0x0a
        /*00ea*/ 	.short	(.L_39 - .L_38)
	.align		4
.L_38:
        /*00ec*/ 	.word	index@(.nv.constant0.triton_per_fused__native_batch_norm_legit_no_training_mean_10)
        /*00f0*/ 	.short	0x0210
        /*00f2*/ 	.short	0x0040


	//----- nvinfo : EIATTR_SW_WAR
	.align		4
.L_39:
        /*00f4*/ 	.byte	0x04, 0x36
        /*00f6*/ 	.short	(.L_41 - .L_40)
.L_40:
        /*00f8*/ 	.word	0x00000008
.L_41:


//--------------------- .nv.callgraph             --------------------------
	.section	.nv.callgraph,"",@"SHT_CUDA_CALLGRAPH"
	.align	4
	.sectionentsize	8
	.align		4
        /*0000*/ 	.word	0x00000000
	.align		4
        /*0004*/ 	.word	0xffffffff
	.align		4
        /*0008*/ 	.word	0x00000000
	.align		4
        /*000c*/ 	.word	0xfffffffe
	.align		4
        /*0010*/ 	.word	0x00000000
	.align		4
        /*0014*/ 	.word	0xfffffffd
	.align		4
        /*0018*/ 	.word	0x00000000
	.align		4
        /*001c*/ 	.word	0xfffffffc


//--------------------- .nv.constant4             --------------------------
	.section	.nv.constant4,"a",@progbits
	.align	8
	.align		8
.nv.constant4:
        /*0000*/ 	.dword	_$_str
	.align		8
        /*0008*/ 	.dword	_$_str_$_2


//--------------------- .text.triton_per_fused__native_batch_norm_legit_no_training_mean_10 --------------------------
	.section	.text.triton_per_fused__native_batch_norm_legit_no_training_mean_10,"ax",@progbits
	.sectionflags	@"SHF_BARRIERS=1"
	.align	128
        .global         triton_per_fused__native_batch_norm_legit_no_training_mean_10
        .type           triton_per_fused__native_batch_norm_legit_no_training_mean_10,@function
        .size           triton_per_fused__native_batch_norm_legit_no_training_mean_10,(.L_x_1 - triton_per_fused__native_batch_norm_legit_no_training_mean_10)
        .other          triton_per_fused__native_batch_norm_legit_no_training_mean_10,@"STO_CUDA_ENTRY STV_DEFAULT"
triton_per_fused__native_batch_norm_legit_no_training_mean_10:
.text.triton_per_fused__native_batch_norm_legit_no_training_mean_10:
[----:B------:R-:W0:Y:S01]  /*0000*/  LDC R1, c[0x0][0x28] ;  /* 0x00000a00ff017b82 */ /* 0x000e220000000800 */
[----:B------:R-:W1:Y:S07]  /*0010*/  S2R R0, SR_TID.X ;  /* 0x0000000000007919 */ /* 0x000e6e0000002100 */
[----:B------:R-:W2:Y:S01]  /*0020*/  LDC.64 R4, c[0x0][0x228] ;  /* 0x00008a00ff047b82 */ /* 0x000ea20000000a00 */
[----:B------:R-:W-:Y:S01]  /*0030*/  CS2R R22, SRZ ;  /* 0x0000000000167805 */ /* 0x000fe2000001ff00 */
[----:B------:R-:W-:Y:S01]  /*0040*/  ULDC.64 UR6, c[0x0][0x208] ;  /* 0x0000820000067ab9 */ /* 0x000fe20000000a00 */
[----:B------:R-:W3:Y:S01]  /*0050*/  S2R R3, SR_CTAID.X ;  /* 0x0000000000037919 */ /* 0x000ee20000002500 */
[----:B------:R-:W-:-:S04]  /*0060*/  CS2R R24, SRZ ;  /* 0x0000000000187805 */ /* 0x000fc8000001ff00 */
[----:B------:R-:W4:Y:S08]  /*0070*/  LDC.64 R14, c[0x0][0x220] ;  /* 0x00008800ff0e7b82 */ /* 0x000f300000000a00 */
[----:B------:R-:W5:Y:S01]  /*0080*/  LDC.64 R20, c[0x0][0x218] ;  /* 0x00008600ff147b82 */ /* 0x000f620000000a00 */
[----:B-1----:R-:W-:Y:S02]  /*0090*/  SHF.R.U32.HI R2, RZ, 0x2, R0 ;  /* 0x00000002ff027819 */ /* 0x002fe40000011600 */
[----:B---3--:R-:W-:-:S02]  /*00a0*/  SHF.L.U32 R3, R3, 0x7, RZ ;  /* 0x0000000703037819 */ /* 0x008fc400000006ff */
[----:B------:R-:W-:-:S04]  /*00b0*/  SGXT.U32 R2, R2, 0x6 ;  /* 0x000000060202781a */ /* 0x000fc80000000000 */
[----:B------:R-:W-:Y:S02]  /*00c0*/  LOP3.LUT R8, R3, R2, RZ, 0xfc, !PT ;  /* 0x0000000203087212 */ /* 0x000fe400078efcff */
[----:B------:R-:W-:Y:S02]  /*00d0*/  LOP3.LUT R26, R3, 0x40, R2, 0xfe, !PT ;  /* 0x00000040031a7812 */ /* 0x000fe400078efe02 */
[C---:B------:R-:W-:Y:S01]  /*00e0*/  ISETP.GE.AND P1, PT, R8.reuse, 0xa0, PT ;  /* 0x000000a00800780c */ /* 0x040fe20003f26270 */
[----:B------:R-:W-:Y:S01]  /*00f0*/  IMAD.HI R6, R8, 0x66666667, RZ ;  /* 0x6666666708067827 */ /* 0x000fe200078e02ff */
[----:B------:R-:W-:-:S03]  /*0100*/  ISETP.GE.AND P2, PT, R26, 0xa0, PT ;  /* 0x000000a01a00780c */ /* 0x000fc60003f46270 */
[----:B------:R-:W-:Y:S01]  /*0110*/  IMAD.HI R9, R26, 0x66666667, RZ ;  /* 0x666666671a097827 */ /* 0x000fe200078e02ff */
[----:B------:R-:W-:-:S04]  /*0120*/  SHF.R.U32.HI R7, RZ, 0x1f, R6 ;  /* 0x0000001fff077819 */ /* 0x000fc80000011606 */
[----:B------:R-:W-:Y:S02]  /*0130*/  LEA.HI.SX32 R7, R6, R7, 0x1c ;  /* 0x0000000706077211 */ /* 0x000fe400078fe2ff */
[----:B------:R-:W-:-:S03]  /*0140*/  SHF.R.U32.HI R6, RZ, 0x1f, R9 ;  /* 0x0000001fff067819 */ /* 0x000fc60000011609 */
[----:B------:R-:W-:Y:S01]  /*0150*/  IMAD R17, R7, -0x28, R8 ;  /* 0xffffffd807117824 */ /* 0x000fe200078e0208 */
[----:B------:R-:W-:-:S03]  /*0160*/  LEA.HI.SX32 R7, R9, R6, 0x1c ;  /* 0x0000000609077211 */ /* 0x000fc600078fe2ff */
[----:B--2---:R-:W-:-:S04]  /*0170*/  IMAD.WIDE R10, R17, 0x4, R4 ;  /* 0x00000004110a7825 */ /* 0x004fc800078e0204 */
[----:B------:R-:W-:Y:S01]  /*0180*/  IMAD R7, R7, -0x28, R26 ;  /* 0xffffffd807077824 */ /* 0x000fe200078e021a */
[----:B------:R1:W2:Y:S03]  /*0190*/  @!P1 LDG.E.EL R23, desc[UR6][R10.64] ;  /* 0x000000060a179981 */ /* 0x0002a6000c2e1900 */
[----:B------:R-:W-:Y:S02]  /*01a0*/  IMAD.WIDE R12, R7, 0x4, R4 ;  /* 0x00000004070c7825 */ /* 0x000fe400078e0204 */
[----:B------:R-:W3:Y:S03]  /*01b0*/  LDC.64 R4, c[0x0][0x230] ;  /* 0x00008c00ff047b82 */ /* 0x000ee60000000a00 */
[----:B------:R3:W2:Y:S01]  /*01c0*/  @!P2 LDG.E.EL R25, desc[UR6][R12.64] ;  /* 0x000000060c19a981 */ /* 0x0006a2000c2e1900 */
[----:B------:R-:W-:Y:S01]  /*01d0*/  MOV R6, RZ ;  /* 0x000000ff00067202 */ /* 0x000fe20000000f00 */
[--C-:B----4-:R-:W-:Y:S01]  /*01e0*/  IMAD.WIDE R28, R17, 0x4, R14.reuse ;  /* 0x00000004111c7825 */ /* 0x110fe200078e020e */
[----:B------:R-:W-:Y:S01]  /*01f0*/  SHF.L.U32 R9, R0, 0x2, RZ ;  /* 0x0000000200097819 */ /* 0x000fe200000006ff */
[----:B------:R-:W-:Y:S01]  /*0200*/  HFMA2.MMA R16, -RZ, RZ, 0, 0 ;  /* 0x00000000ff107435 */ /* 0x000fe200000001ff */
[----:B-1----:R-:W-:Y:S01]  /*0210*/  CS2R R10, SRZ ;  /* 0x00000000000a7805 */ /* 0x002fe2000001ff00 */
[C---:B------:R-:W-:Y:S01]  /*0220*/  IMAD.WIDE R14, R7.reuse, 0x4, R14 ;  /* 0x00000004070e7825 */ /* 0x040fe200078e020e */
[----:B------:R-:W4:Y:S04]  /*0230*/  @!P1 LDG.E.EL R24, desc[UR6][R28.64] ;  /* 0x000000061c189981 */ /* 0x000f28000c2e1900 */
[----:B------:R1:W4:Y:S01]  /*0240*/  @!P2 LDG.E.EL R22, desc[UR6][R14.64] ;  /* 0x000000060e16a981 */ /* 0x000322000c2e1900 */
[----:B---3--:R-:W-:-:S04]  /*0250*/  IMAD.WIDE R18, R7, 0x4, R4 ;  /* 0x0000000407127825 */ /* 0x008fc800078e0204 */
[----:B0-----:R-:W-:Y:S01]  /*0260*/  IMAD.WIDE R12, R17, 0x4, R4 ;  /* 0x00000004110c7825 */ /* 0x001fe200078e0204 */
[----:B------:R0:W3:Y:S01]  /*0270*/  @!P2 LDG.E.EL R6, desc[UR6][R18.64] ;  /* 0x000000061206a981 */ /* 0x0000e2000c2e1900 */
[----:B------:R-:W-:Y:S02]  /*0280*/  LOP3.LUT R5, R9, 0xc, RZ, 0xc0, !PT ;  /* 0x0000000c09057812 */ /* 0x000fe400078ec0ff */
[----:B-1----:R-:W-:Y:S01]  /*0290*/  CS2R R14, SRZ ;  /* 0x00000000000e7805 */ /* 0x002fe2000001ff00 */
[----:B------:R1:W3:Y:S01]  /*02a0*/  @!P1 LDG.E.EL R16, desc[UR6][R12.64] ;  /* 0x000000060c109981 */ /* 0x0002e2000c2e1900 */
[----:B0-----:R-:W0:Y:S01]  /*02b0*/  LDC.64 R18, c[0x0][0x238] ;  /* 0x00008e00ff127b82 */ /* 0x001e220000000a00 */
[-C--:B------:R-:W-:Y:S02]  /*02c0*/  LEA R4, R8, R5.reuse, 0x4 ;  /* 0x0000000508047211 */ /* 0x080fe400078e20ff */
[----:B------:R-:W-:Y:S02]  /*02d0*/  CS2R R8, SRZ ;  /* 0x0000000000087805 */ /* 0x000fe4000001ff00 */
[----:B------:R-:W-:Y:S01]  /*02e0*/  LEA R5, R26, R5, 0x4 ;  /* 0x000000051a057211 */ /* 0x000fe200078e20ff */
[----:B-----5:R-:W-:Y:S01]  /*02f0*/  IMAD.WIDE R28, R4, 0x4, R20 ;  /* 0x00000004041c7825 */ /* 0x020fe200078e0214 */
[----:B-1----:R-:W-:-:S04]  /*0300*/  CS2R R12, SRZ ;  /* 0x00000000000c7805 */ /* 0x002fc8000001ff00 */
[----:B------:R-:W5:Y:S01]  /*0310*/  @!P1 LDG.E.128 R8, desc[UR6][R28.64] ;  /* 0x000000061c089981 */ /* 0x000f62000c1e1d00 */
[----:B------:R-:W-:-:S05]  /*0320*/  IMAD.WIDE R26, R5, 0x4, R20 ;  /* 0x00000004051a7825 */ /* 0x000fca00078e0214 */
[----:B------:R-:W3:Y:S01]  /*0330*/  @!P2 LDG.E.128 R12, desc[UR6][R26.64] ;  /* 0x000000061a0ca981 */ /* 0x000ee2000c1e1d00 */
[----:B0-----:R-:W-:Y:S01]  /*0340*/  IMAD.WIDE R20, R17, 0x4, R18 ;  /* 0x0000000411147825 */ /* 0x001fe200078e0212 */
[----:B------:R-:W-:-:S03]  /*0350*/  HFMA2.MMA R17, -RZ, RZ, 0, 0 ;  /* 0x00000000ff117435 */ /* 0x000fc600000001ff */
[----:B------:R-:W-:Y:S01]  /*0360*/  IMAD.WIDE R18, R7, 0x4, R18 ;  /* 0x0000000407127825 */ /* 0x000fe200078e0212 */
[----:B------:R-:W-:-:S06]  /*0370*/  MOV R7, RZ ;  /* 0x000000ff00077202 */ /* 0x000fcc0000000f00 */
[----:B------:R0:W3:Y:S04]  /*0380*/  @!P1 LDG.E.EL R17, desc[UR6][R20.64] ;  /* 0x0000000614119981 */ /* 0x0000e8000c2e1900 */
[----:B------:R1:W3:Y:S01]  /*0390*/  @!P2 LDG.E.EL R7, desc[UR6][R18.64] ;  /* 0x000000061207a981 */ /* 0x0002e2000c2e1900 */
[----:B0-----:R-:W-:Y:S01]  /*03a0*/  HFMA2.MMA R20, -RZ, RZ, 1.625, 0 ;  /* 0x3e800000ff147435 */ /* 0x001fe200000001ff */
[----:B------:R-:W0:Y:S01]  /*03b0*/  S2UR UR5, SR_CgaCtaId ;  /* 0x00000000000579c3 */ /* 0x000e220000008800 */
[----:B------:R-:W-:Y:S02]  /*03c0*/  UMOV UR4, 0x400 ;  /* 0x0000040000047882 */ /* 0x000fe40000000000 */
[----:B0-----:R-:W-:Y:S01]  /*03d0*/  UPRMT UR4, UR5, 0x654, UR4 ;  /* 0x0000065405047896 */ /* 0x001fe20008000004 */
[----:B--2---:R-:W-:-:S04]  /*03e0*/  FADD R23, R23, 9.9999997473787516356e-06 ;  /* 0x3727c5ac17177421 */ /* 0x004fc80000000000 */
[----:B------:R-:W0:Y:S01]  /*03f0*/  MUFU.SQRT R28, R23 ;  /* 0x00000017001c7308 */ /* 0x000e220000002000 */
[----:B------:R-:W-:-:S07]  /*0400*/  FADD R25, R25, 9.9999997473787516356e-06 ;  /* 0x3727c5ac19197421 */ /* 0x000fce0000000000 */
[----:B------:R-:W2:Y:S01]  /*0410*/  MUFU.SQRT R29, R25 ;  /* 0x00000019001d7308 */ /* 0x000ea20000002000 */
[C---:B0-----:R-:W-:Y:S02]  /*0420*/  FSETP.GT.AND P0, PT, R28.reuse, 8.50705917302346158658e+37, PT ;  /* 0x7e8000001c00780b */ /* 0x041fe40003f04000 */
[----:B------:R-:W-:Y:S02]  /*0430*/  FSETP.GEU.AND P4, PT, R28, 1.175494350822287508e-38, PT ;  /* 0x008000001c00780b */ /* 0x000fe40003f8e000 */
[C---:B--2---:R-:W-:Y:S02]  /*0440*/  FSETP.GT.AND P3, PT, R29.reuse, 8.50705917302346158658e+37, PT ;  /* 0x7e8000001d00780b */ /* 0x044fe40003f64000 */
[----:B------:R-:W-:-:S07]  /*0450*/  FSETP.GEU.AND P5, PT, R29, 1.175494350822287508e-38, PT ;  /* 0x008000001d00780b */ /* 0x000fce0003fae000 */
[----:B------:R-:W-:-:S04]  /*0460*/  @P0 FMUL R28, R28, 0.25 ;  /* 0x3e8000001c1c0820 */ /* 0x000fc80000400000 */
[----:B------:R-:W-:-:S04]  /*0470*/  @!P4 FMUL R28, R28, 16777216 ;  /* 0x4b8000001c1cc820 */ /* 0x000fc80000400000 */
[----:B-1----:R-:W0:Y:S01]  /*0480*/  MUFU.RCP R18, R28 ;  /* 0x0000001c00127308 */ /* 0x002e220000001000 */
[----:B------:R-:W-:Y:S01]  /*0490*/  @P3 FMUL R29, R29, 0.25 ;  /* 0x3e8000001d1d3820 */ /* 0x000fe20000400000 */
[----:B------:R-:W-:-:S03]  /*04a0*/  FSEL R19, R20, 1, P0 ;  /* 0x3f80000014137808 */ /* 0x000fc60000000000 */
[----:B------:R-:W-:Y:S02]  /*04b0*/  @!P5 FMUL R29, R29, 16777216 ;  /* 0x4b8000001d1dd820 */ /* 0x000fe40000400000 */
[----:B------:R-:W-:-:S04]  /*04c0*/  @!P4 FMUL R19, R19, 16777216 ;  /* 0x4b8000001313c820 */ /* 0x000fc80000400000 */
[----:B------:R-:W1:Y:S01]  /*04d0*/  MUFU.RCP R29, R29 ;  /* 0x0000001d001d7308 */ /* 0x000e620000001000 */
[----:B------:R-:W-:Y:S01]  /*04e0*/  FSEL R20, R20, 1, P3 ;  /* 0x3f80000014147808 */ /* 0x000fe20001800000 */
[----:B0-----:R-:W-:Y:S01]  /*04f0*/  FMUL R18, R18, R19 ;  /* 0x0000001312127220 */ /* 0x001fe20000400000 */
[----:B-----5:R-:W-:Y:S02]  /*0500*/  SEL R23, R11, RZ, !P1 ;  /* 0x000000ff0b177207 */ /* 0x020fe40004800000 */
[----:B------:R-:W-:Y:S02]  /*0510*/  SEL R11, R10, RZ, !P1 ;  /* 0x000000ff0a0b7207 */ /* 0x000fe40004800000 */
[----:B------:R-:W-:Y:S02]  /*0520*/  SEL R19, R9, RZ, !P1 ;  /* 0x000000ff09137207 */ /* 0x000fe40004800000 */
[----:B------:R-:W-:Y:S01]  /*0530*/  SEL R21, R8, RZ, !P1 ;  /* 0x000000ff08157207 */ /* 0x000fe20004800000 */
[--C-:B----4-:R-:W-:Y:S01]  /*0540*/  FADD R9, R23, -R24.reuse ;  /* 0x8000001817097221 */ /* 0x110fe20000000000 */
[--C-:B------:R-:W-:Y:S01]  /*0550*/  FADD R11, R11, -R24.reuse ;  /* 0x800000180b0b7221 */ /* 0x100fe20000000000 */
[--C-:B------:R-:W-:Y:S01]  /*0560*/  FADD R19, R19, -R24.reuse ;  /* 0x8000001813137221 */ /* 0x100fe20000000000 */
[----:B---3--:R-:W-:Y:S01]  /*0570*/  SEL R23, R12, RZ, !P2 ;  /* 0x000000ff0c177207 */ /* 0x008fe20005000000 */
[----:B------:R-:W-:Y:S01]  /*0580*/  FADD R21, R21, -R24 ;  /* 0x8000001815157221 */ /* 0x000fe20000000000 */
[----:B------:R-:W-:Y:S01]  /*0590*/  SEL R13, R13, RZ, !P2 ;  /* 0x000000ff0d0d7207 */ /* 0x000fe20005000000 */
[----:B------:R-:W-:Y:S01]  /*05a0*/  @!P5 FMUL R20, R20, 16777216 ;  /* 0x4b8000001414d820 */ /* 0x000fe20000400000 */
[----:B------:R-:W-:-:S02]  /*05b0*/  SEL R25, R14, RZ, !P2 ;  /* 0x000000ff0e197207 */ /* 0x000fc40005000000 */
[----:B------:R-:W-:Y:S01]  /*05c0*/  SEL R27, R15, RZ, !P2 ;  /* 0x000000ff0f1b7207 */ /* 0x000fe20005000000 */
[-C--:B------:R-:W-:Y:S01]  /*05d0*/  FMUL R10, R21, R18.reuse ;  /* 0x00000012150a7220 */ /* 0x080fe20000400000 */
[-C--:B------:R-:W-:Y:S01]  /*05e0*/  FMUL R12, R19, R18.reuse ;  /* 0x00000012130c7220 */ /* 0x080fe20000400000 */
[-C--:B------:R-:W-:Y:S01]  /*05f0*/  FMUL R14, R11, R18.reuse ;  /* 0x000000120b0e7220 */ /* 0x080fe20000400000 */
[----:B------:R-:W-:Y:S01]  /*0600*/  FMUL R18, R9, R18 ;  /* 0x0000001209127220 */ /* 0x000fe20000400000 */
[----:B-1----:R-:W-:Y:S01]  /*0610*/  FMUL R8, R29, R20 ;  /* 0x000000141d087220 */ /* 0x002fe20000400000 */
[--C-:B------:R-:W-:Y:S01]  /*0620*/  FADD R15, R23, -R22.reuse ;  /* 0x80000016170f7221 */ /* 0x100fe20000000000 */
[--C-:B------:R-:W-:Y:S01]  /*0630*/  FADD R13, R13, -R22.reuse ;  /* 0x800000160d0d7221 */ /* 0x100fe20000000000 */
[--C-:B------:R-:W-:Y:S01]  /*0640*/  FADD R11, R25, -R22.reuse ;  /* 0x80000016190b7221 */ /* 0x100fe20000000000 */
[----:B------:R-:W-:Y:S01]  /*0650*/  FADD R9, R27, -R22 ;  /* 0x800000161b097221 */ /* 0x000fe20000000000 */
[-C--:B------:R-:W-:Y:S01]  /*0660*/  FMUL R20, R15, R8.reuse ;  /* 0x000000080f147220 */ /* 0x080fe20000400000 */
[-C--:B------:R-:W-:Y:S01]  /*0670*/  FMUL R22, R13, R8.reuse ;  /* 0x000000080d167220 */ /* 0x080fe20000400000 */
[-C--:B------:R-:W-:Y:S01]  /*0680*/  FMUL R24, R11, R8.reuse ;  /* 0x000000080b187220 */ /* 0x080fe20000400000 */
[----:B------:R-:W-:Y:S01]  /*0690*/  FMUL R26, R9, R8 ;  /* 0x00000008091a7220 */ /* 0x000fe20000400000 */
[-CC-:B------:R-:W-:Y:S01]  /*06a0*/  FFMA R8, R10, R16.reuse, R17.reuse ;  /* 0x000000100a087223 */ /* 0x180fe20000000011 */
[-CC-:B------:R-:W-:Y:S01]  /*06b0*/  FFMA R9, R12, R16.reuse, R17.reuse ;  /* 0x000000100c097223 */ /* 0x180fe20000000011 */
[----:B------:R-:W-:Y:S01]  /*06c0*/  FFMA R10, R14, R16, R17 ;  /* 0x000000100e0a7223 */ /* 0x000fe20000000011 */
[-CC-:B------:R-:W-:Y:S01]  /*06d0*/  FFMA R12, R20, R6.reuse, R7.reuse ;  /* 0x00000006140c7223 */ /* 0x180fe20000000007 */
[----:B------:R-:W-:Y:S01]  /*06e0*/  FFMA R13, R22, R6, R7 ;  /* 0x00000006160d7223 */ /* 0x000fe20000000007 */
[----:B------:R-:W-:Y:S01]  /*06f0*/  FADD R15, R8, R9 ;  /* 0x00000009080f7221 */ /* 0x000fe20000000000 */
[----:B------:R-:W-:Y:S01]  /*0700*/  FFMA R11, R18, R16, R17 ;  /* 0x00000010120b7223 */ /* 0x000fe20000000011 */
[-C--:B------:R-:W-:Y:S01]  /*0710*/  FFMA R14, R24, R6.reuse, R7 ;  /* 0x00000006180e7223 */ /* 0x080fe20000000007 */
[----:B------:R-:W-:Y:S01]  /*0720*/  FADD R17, R12, R13 ;  /* 0x0000000d0c117221 */ /* 0x000fe20000000000 */
[----:B------:R-:W-:Y:S01]  /*0730*/  FADD R16, R10, R15 ;  /* 0x0000000f0a107221 */ /* 0x000fe20000000000 */
[----:B------:R-:W-:-:S02]  /*0740*/  FFMA R15, R26, R6, R7 ;  /* 0x000000061a0f7223 */ /* 0x000fc40000000007 */
[----:B------:R-:W-:Y:S01]  /*0750*/  FADD R6, R14, R17 ;  /* 0x000000110e067221 */ /* 0x000fe20000000000 */
[----:B------:R-:W-:-:S03]  /*0760*/  FADD R16, R11, R16 ;  /* 0x000000100b107221 */ /* 0x000fc60000000000 */
[----:B------:R-:W-:Y:S02]  /*0770*/  FADD R6, R15, R6 ;  /* 0x000000060f067221 */ /* 0x000fe40000000000 */
[----:B------:R-:W-:-:S03]  /*0780*/  FSEL R16, R16, RZ, !P1 ;  /* 0x000000ff10107208 */ /* 0x000fc60004800000 */
[----:B------:R-:W-:Y:S02]  /*0790*/  FSEL R7, R6, RZ, !P2 ;  /* 0x000000ff06077208 */ /* 0x000fe40005000000 */
[----:B------:R-:W0:Y:S04]  /*07a0*/  SHFL.BFLY PT, R17, R16, 0x2, 0x1f ;  /* 0x0c401f0010117f89 */ /* 0x000e2800000e0000 */
[----:B------:R-:W1:Y:S01]  /*07b0*/  SHFL.BFLY PT, R6, R7, 0x2, 0x1f ;  /* 0x0c401f0007067f89 */ /* 0x000e6200000e0000 */
[----:B0-----:R-:W-:Y:S01]  /*07c0*/  FADD R17, R16, R17 ;  /* 0x0000001110117221 */ /* 0x001fe20000000000 */
[----:B-1----:R-:W-:-:S04]  /*07d0*/  FADD R19, R7, R6 ;  /* 0x0000000607137221 */ /* 0x002fc80000000000 */
[----:B------:R-:W0:Y:S04]  /*07e0*/  SHFL.BFLY PT, R6, R17, 0x1, 0x1f ;  /* 0x0c201f0011067f89 */ /* 0x000e2800000e0000 */
[----:B------:R-:W1:Y:S01]  /*07f0*/  SHFL.BFLY PT, R20, R19, 0x1, 0x1f ;  /* 0x0c201f0013147f89 */ /* 0x000e6200000e0000 */
[----:B------:R-:W-:Y:S01]  /*0800*/  LEA R21, R2, UR4, 0x2 ;  /* 0x0000000402157c11 */ /* 0x000fe2000f8e10ff */
[----:B0-----:R-:W-:Y:S01]  /*0810*/  FADD R18, R17, R6 ;  /* 0x0000000611127221 */ /* 0x001fe20000000000 */
[----:B------:R-:W-:Y:S01]  /*0820*/  LOP3.LUT R6, R0, 0x7f, RZ, 0xc0, !PT ;  /* 0x0000007f00067812 */ /* 0x000fe200078ec0ff */
[----:B------:R-:W0:Y:S01]  /*0830*/  LDC.64 R16, c[0x0][0x210] ;  /* 0x00008400ff107b82 */ /* 0x000e220000000a00 */
[----:B-1----:R-:W-:Y:S02]  /*0840*/  FADD R20, R19, R20 ;  /* 0x0000001413147221 */ /* 0x002fe40000000000 */
[----:B------:R-:W-:Y:S01]  /*0850*/  LEA R22, R6, UR4, 0x2 ;  /* 0x0000000406167c11 */ /* 0x000fe2000f8e10ff */
[----:B------:R1:W-:Y:S04]  /*0860*/  STS [R21], R18 ;  /* 0x0000001215007388 */ /* 0x0003e80000000800 */
[----:B------:R-:W2:Y:S01]  /*0870*/  LDC.64 R6, c[0x0][0x240] ;  /* 0x00009000ff067b82 */ /* 0x000ea20000000a00 */
[----:B------:R1:W-:Y:S07]  /*0880*/  STS [R21+0x100], R20 ;  /* 0x0001001415007388 */ /* 0x0003ee0000000800 */
[----:B------:R-:W-:Y:S01]  /*0890*/  BAR.SYNC.DEFER_BLOCKING 0x0 ;  /* 0x0000000000007b1d */ /* 0x000fe20000010000 */
[----:B------:R-:W-:-:S02]  /*08a0*/  LOP3.LUT R19, R3, 0x7f, R0, 0xf8, !PT ;  /* 0x0000007f03137812 */ /* 0x000fc400078ef800 */
[----:B------:R-:W-:Y:S01]  /*08b0*/  LOP3.LUT P0, RZ, R0, 0x80, RZ, 0xc0, !PT ;  /* 0x0000008000ff7812 */ /* 0x000fe2000780c0ff */
[----:B--2---:R-:W-:-:S04]  /*08c0*/  IMAD.WIDE R2, R4, 0x4, R6 ;  /* 0x0000000404027825 */ /* 0x004fc800078e0206 */
[----:B------:R-:W-:Y:S01]  /*08d0*/  IMAD.WIDE R4, R5, 0x4, R6 ;  /* 0x0000000405047825 */ /* 0x000fe200078e0206 */
[----:B------:R1:W-:Y:S04]  /*08e0*/  @!P1 STG.E.128 desc[UR6][R2.64], R8 ;  /* 0x0000000802009986 */ /* 0x0003e8000c101d06 */
[----:B------:R-:W2:Y:S04]  /*08f0*/  LDS R22, [R22] ;  /* 0x0000000016167984 */ /* 0x000ea80000000800 */
[----:B------:R1:W-:Y:S01]  /*0900*/  @!P2 STG.E.128 desc[UR6][R4.64], R12 ;  /* 0x0000000c0400a986 */ /* 0x0003e2000c101d06 */
[----:B------:R-:W-:Y:S01]  /*0910*/  BAR.SYNC.DEFER_BLOCKING 0x0 ;  /* 0x0000000000007b1d */ /* 0x000fe20000010000 */
[C---:B------:R-:W-:Y:S01]  /*0920*/  ISETP.LT.AND P0, PT, R19.reuse, 0xa0, !P0 ;  /* 0x000000a01300780c */ /* 0x040fe20004701270 */
[----:B0-----:R-:W-:-:S12]  /*0930*/  IMAD.WIDE R6, R19, 0x4, R16 ;  /* 0x0000000413067825 */ /* 0x001fd800078e0210 */
[----:B-1----:R-:W-:Y:S05]  /*0940*/  @!P0 EXIT ;  /* 0x000000000000894d */ /* 0x002fea0003800000 */
[----:B--2---:R-:W-:-:S05]  /*0950*/  FMUL R3, R22, 0.0625 ;  /* 0x3d80000016037820 */ /* 0x004fca0000400000 */
[----:B------:R-:W-:Y:S01]  /*0960*/  STG.E desc[UR6][R6.64], R3 ;  /* 0x0000000306007986 */ /* 0x000fe2000c101906 */
[----:B------:R-:W-:Y:S05]  /*0970*/  EXIT ;  /* 0x000000000000794d */ /* 0x000fea0003800000 */
.L_x_0:
[----:B------:R-:W-:-:S00]  /*0980*/  BRA `(.L_x_0) ;  /* 0xfffffffc00fc7947 */ /* 0x000fc0000383ffff */
[----:B------:R-:W-:-:S00]  /*0990*/  NOP ;  /* 0x0000000000007918 */ /* 0x000fc00000000000 */
        /* <DEDUP_REMOVED lines=14> */
.L_x_1:


//--------------------- .nv.global.init           --------------------------
	.section	.nv.global.init,"aw",@progbits
.nv.global.init:
	.type		_$_str,@object
	.size		_$_str,(_$_str_$_2 - _$_str)
_$_str:
        /*0000*/ 	.byte	0x5f, 0x5f, 0x43, 0x55, 0x44, 0x41, 0x5f, 0x46, 0x54, 0x5a, 0x00
	.type		_$_str_$_2,@object
	.size		_$_str_$_2,(.L_1 - _$_str_$_2)
_$_str_$_2:
        /*000b*/ 	.byte	0x5f, 0x5f, 0x43, 0x55, 0x44, 0x41, 0x5f, 0x50, 0x52, 0x45, 0x43, 0x5f, 0x53, 0x51, 0x52, 0x54
        /*001b*/ 	.byte	0x00
.L_1:


//--------------------- .nv.shared.triton_per_fused__native_batch_norm_legit_no_training_mean_10 --------------------------
	.section	.nv.shared.triton_per_fused__native_batch_norm_legit_no_training_mean_10,"aw",@nobits
	.sectionflags	@""
	.align	16
	.zero		1024


//--------------------- .nv.constant0.triton_per_fused__native_batch_norm_legit_no_training_mean_10 --------------------------
	.section	.nv.constant0.triton_per_fused__native_batch_norm_legit_no_training_mean_10,"a",@progbits
	.sectionflags	@""
	.align	4
.nv.constant0.triton_per_fused__native_batch_norm_legit_no_training_mean_10:
	.zero		592
